	.headerflags	@"EF_CUDA_TEXMODE_UNIFIED EF_CUDA_64BIT_ADDRESS EF_CUDA_ACCELERATORS EF_CUDA_SM90 EF_CUDA_VIRTUAL_SM(EF_CUDA_SM90)"
	.elftype	@"ET_EXEC"


//--------------------- .nv.info                  --------------------------
	.section	.nv.info,"",@"SHT_CUDA_INFO"
	.align	4


	//----- nvinfo : EIATTR_REGCOUNT
	.align		4
        /*0000*/ 	.byte	0x04, 0x2f
        /*0002*/ 	.short	(.L_3 - .L_2)
	.align		4
.L_2:
        /*0004*/ 	.word	index@(triton_poi_fused__native_batch_norm_legit_no_training_relu_1)
        /*0008*/ 	.word	0x00000016


	//----- nvinfo : EIATTR_MIN_STACK_SIZE
	.align		4
.L_3:
        /*000c*/ 	.byte	0x04, 0x12
        /*000e*/ 	.short	(.L_5 - .L_4)
	.align		4
.L_4:
        /*0010*/ 	.word	index@(triton_poi_fused__native_batch_norm_legit_no_training_relu_1)
        /*0014*/ 	.word	0x00000000


	//----- nvinfo : EIATTR_FRAME_SIZE
	.align		4
.L_5:
        /*0018*/ 	.byte	0x04, 0x11
        /*001a*/ 	.short	(.L_7 - .L_6)
	.align		4
.L_6:
        /*001c*/ 	.word	index@(triton_poi_fused__native_batch_norm_legit_no_training_relu_1)
        /*0020*/ 	.word	0x00000000


	//----- nvinfo : EIATTR_MIN_STACK_SIZE
	.align		4
.L_7:
        /*0024*/ 	.byte	0x04, 0x12
        /*0026*/ 	.short	(.L_9 - .L_8)
	.align		4
.L_8:
        /*0028*/ 	.word	index@(triton_poi_fused__native_batch_norm_legit_no_training_relu_1)
        /*002c*/ 	.word	0x00000000
.L_9:


//--------------------- .nv.info.triton_poi_fused__native_batch_norm_legit_no_training_relu_1 --------------------------
	.section	.nv.info.triton_poi_fused__native_batch_norm_legit_no_training_relu_1,"",@"SHT_CUDA_INFO"
	.sectionflags	@""
	.align	4


	//----- nvinfo : EIATTR_CUDA_API_VERSION
	.align		4
        /*0000*/ 	.byte	0x04, 0x37
        /*0002*/ 	.short	(.L_11 - .L_10)
.L_10:
        /*0004*/ 	.word	0x0000007c


	//----- nvinfo : EIATTR_KPARAM_INFO
	.align		4
.L_11:
        /*0008*/ 	.byte	0x04, 0x17
        /*000a*/ 	.short	(.L_13 - .L_12)
.L_12:
        /*000c*/ 	.word	0x00000000
        /*0010*/ 	.short	0x0006
        /*0012*/ 	.short	0x0030
        /*0014*/ 	.byte	0x00, 0xf0, 0x11, 0x00


	//----- nvinfo : EIATTR_KPARAM_INFO
	.align		4
.L_13:
        /*0018*/ 	.byte	0x04, 0x17
        /*001a*/ 	.short	(.L_15 - .L_14)
.L_14:
        /*001c*/ 	.word	0x00000000
        /*0020*/ 	.short	0x0005
        /*0022*/ 	.short	0x0028
        /*0024*/ 	.byte	0x00, 0xf4, 0x21, 0x00


	//----- nvinfo : EIATTR_KPARAM_INFO
	.align		4
.L_15:
        /*0028*/ 	.byte	0x04, 0x17
        /*002a*/ 	.short	(.L_17 - .L_16)
.L_16:
        /*002c*/ 	.word	0x00000000
        /*0030*/ 	.short	0x0004
        /*0032*/ 	.short	0x0020
        /*0034*/ 	.byte	0x00, 0xf4, 0x21, 0x00


	//----- nvinfo : EIATTR_KPARAM_INFO
	.align		4
.L_17:
        /*0038*/ 	.byte	0x04, 0x17
        /*003a*/ 	.short	(.L_19 - .L_18)
.L_18:
        /*003c*/ 	.word	0x00000000
        /*0040*/ 	.short	0x0003
        /*0042*/ 	.short	0x0018
        /*0044*/ 	.byte	0x00, 0xf4, 0x21, 0x00


	//----- nvinfo : EIATTR_KPARAM_INFO
	.align		4
.L_19:
        /*0048*/ 	.byte	0x04, 0x17
        /*004a*/ 	.short	(.L_21 - .L_20)
.L_20:
        /*004c*/ 	.word	0x00000000
        /*0050*/ 	.short	0x0002
        /*0052*/ 	.short	0x0010
        /*0054*/ 	.byte	0x00, 0xf4, 0x21, 0x00


	//----- nvinfo : EIATTR_KPARAM_INFO
	.align		4
.L_21:
        /*0058*/ 	.byte	0x04, 0x17
        /*005a*/ 	.short	(.L_23 - .L_22)
.L_22:
        /*005c*/ 	.word	0x00000000
        /*0060*/ 	.short	0x0001
        /*0062*/ 	.short	0x0008
        /*0064*/ 	.byte	0x00, 0xf4, 0x21, 0x00


	//----- nvinfo : EIATTR_KPARAM_INFO
	.align		4
.L_23:
        /*0068*/ 	.byte	0x04, 0x17
        /*006a*/ 	.short	(.L_25 - .L_24)
.L_24:
        /*006c*/ 	.word	0x00000000
        /*0070*/ 	.short	0x0000
        /*0072*/ 	.short	0x0000
        /*0074*/ 	.byte	0x00, 0xf4, 0x21, 0x00


	//----- nvinfo : EIATTR_SPARSE_MMA_MASK
	.align		4
.L_25:
        /*0078*/ 	.byte	0x03, 0x50
        /*007a*/ 	.short	0x0000


	//----- nvinfo : EIATTR_MAXREG_COUNT
	.align		4
        /*007c*/ 	.byte	0x03, 0x1b
        /*007e*/ 	.short	0x00ff


	//----- nvinfo : EIATTR_EXIT_INSTR_OFFSETS
	.align		4
        /*0080*/ 	.byte	0x04, 0x1c
        /*0082*/ 	.short	(.L_27 - .L_26)


	//   ....[0]....
.L_26:
        /*0084*/ 	.word	0x00000480


	//   ....[1]....
        /*0088*/ 	.word	0x000004a0


	//----- nvinfo : EIATTR_REQNTID
	.align		4
.L_27:
        /*008c*/ 	.byte	0x04, 0x10
        /*008e*/ 	.short	(.L_29 - .L_28)
.L_28:
        /*0090*/ 	.word	0x00000080
        /*0094*/ 	.word	0x00000001
        /*0098*/ 	.word	0x00000001


	//----- nvinfo : EIATTR_CBANK_PARAM_SIZE
	.align		4
.L_29:
        /*009c*/ 	.byte	0x03, 0x19
        /*009e*/ 	.short	0x0034


	//----- nvinfo : EIATTR_PARAM_CBANK
	.align		4
        /*00a0*/ 	.byte	0x04, 0x0a
        /*00a2*/ 	.short	(.L_31 - .L_30)
	.align		4
.L_30:
        /*00a4*/ 	.word	index@(.nv.constant0.triton_poi_fused__native_batch_norm_legit_no_training_relu_1)
        /*00a8*/ 	.short	0x0210
        /*00aa*/ 	.short	0x0034


	//----- nvinfo : EIATTR_SW_WAR
	.align		4
.L_31:
        /*00ac*/ 	.byte	0x04, 0x36
        /*00ae*/ 	.short	(.L_33 - .L_32)
.L_32:
        /*00b0*/ 	.word	0x00000008
.L_33:


//--------------------- .nv.callgraph             --------------------------
	.section	.nv.callgraph,"",@"SHT_CUDA_CALLGRAPH"
	.align	4
	.sectionentsize	8
	.align		4
        /*0000*/ 	.word	0x00000000
	.align		4
        /*0004*/ 	.word	0xffffffff
	.align		4
        /*0008*/ 	.word	0x00000000
	.align		4
        /*000c*/ 	.word	0xfffffffe
	.align		4
        /*0010*/ 	.word	0x00000000
	.align		4
        /*0014*/ 	.word	0xfffffffd
	.align		4
        /*0018*/ 	.word	0x00000000
	.align		4
        /*001c*/ 	.word	0xfffffffc


//--------------------- .nv.constant4             --------------------------
	.section	.nv.constant4,"a",@progbits
	.align	8
	.align		8
.nv.constant4:
        /*0000*/ 	.dword	_$_str
	.align		8
        /*0008*/ 	.dword	_$_str_$_2


//--------------------- .text.triton_poi_fused__native_batch_norm_legit_no_training_relu_1 --------------------------
	.section	.text.triton_poi_fused__native_batch_norm_legit_no_training_relu_1,"ax",@progbits
	.align	128
        .global         triton_poi_fused__native_batch_norm_legit_no_training_relu_1
        .type           triton_poi_fused__native_batch_norm_legit_no_training_relu_1,@function
        .size           triton_poi_fused__native_batch_norm_legit_no_training_relu_1,(.L_x_1 - triton_poi_fused__native_batch_norm_legit_no_training_relu_1)
        .other          triton_poi_fused__native_batch_norm_legit_no_training_relu_1,@"STO_CUDA_ENTRY STV_DEFAULT"
triton_poi_fused__native_batch_norm_legit_no_training_relu_1:
.text.triton_poi_fused__native_batch_norm_legit_no_training_relu_1:
[----:B------:R-:W0:Y:S01]  /*0000*/  LDC R1, c[0x0][0x28] ;  /* 0x00000a00ff017b82 */ /* 0x000e220000000800 */
[----:B------:R-:W1:Y:S07]  /*0010*/  S2R R0, SR_TID.X ;  /* 0x0000000000007919 */ /* 0x000e6e0000002100 */
[----:B------:R-:W2:Y:S01]  /*0020*/  LDC.64 R8, c[0x0][0x220] ;  /* 0x00008800ff087b82 */ /* 0x000ea20000000a00 */
[----:B------:R-:W-:Y:S01]  /*0030*/  ULDC.64 UR4, c[0x0][0x208] ;  /* 0x0000820000047ab9 */ /* 0x000fe20000000a00 */
[----:B------:R-:W3:Y:S06]  /*0040*/  S2R R5, SR_CTAID.X ;  /* 0x0000000000057919 */ /* 0x000eec0000002500 */
[----:B------:R-:W4:Y:S08]  /*0050*/  LDC.64 R14, c[0x0][0x218] ;  /* 0x00008600ff0e7b82 */ /* 0x000f300000000a00 */
[----:B------:R-:W5:Y:S08]  /*0060*/  LDC.64 R12, c[0x0][0x210] ;  /* 0x00008400ff0c7b82 */ /* 0x000f700000000a00 */
[----:B------:R-:W4:Y:S01]  /*0070*/  LDC.64 R16, c[0x0][0x228] ;  /* 0x00008a00ff107b82 */ /* 0x000f220000000a00 */
[----:B-1----:R-:W-:-:S07]  /*0080*/  IMAD.SHL.U32 R0, R0, 0x2, RZ ;  /* 0x0000000200007824 */ /* 0x002fce00078e00ff */
[----:B------:R-:W1:Y:S01]  /*0090*/  LDC.64 R18, c[0x0][0x230] ;  /* 0x00008c00ff127b82 */ /* 0x000e620000000a00 */
[----:B---3--:R-:W-:Y:S02]  /*00a0*/  SHF.R.S32.HI R3, RZ, 0x17, R5 ;  /* 0x00000017ff037819 */ /* 0x008fe40000011405 */
[----:B------:R-:W-:Y:S02]  /*00b0*/  LOP3.LUT R0, R0, 0xfe, RZ, 0xc0, !PT ;  /* 0x000000fe00007812 */ /* 0x000fe400078ec0ff */
[----:B------:R-:W-:-:S03]  /*00c0*/  SGXT R3, R3, 0x1 ;  /* 0x000000010303781a */ /* 0x000fc60000000200 */
[----:B------:R-:W-:Y:S01]  /*00d0*/  IMAD R0, R5, 0x100, R0 ;  /* 0x0000010005007824 */ /* 0x000fe200078e0200 */
[----:B------:R-:W-:-:S04]  /*00e0*/  CS2R R4, SRZ ;  /* 0x0000000000047805 */ /* 0x000fc8000001ff00 */
[----:B------:R-:W-:Y:S02]  /*00f0*/  LEA.HI R3, R3, R0, RZ, 0x4 ;  /* 0x0000000003037211 */ /* 0x000fe400078f20ff */
[----:B------:R-:W-:Y:S02]  /*0100*/  ISETP.GE.AND P0, PT, R0, 0x400, PT ;  /* 0x000004000000780c */ /* 0x000fe40003f06270 */
[----:B------:R-:W-:-:S04]  /*0110*/  SHF.R.S32.HI R3, RZ, 0x4, R3 ;  /* 0x00000004ff037819 */ /* 0x000fc80000011403 */
[----:B------:R-:W-:-:S04]  /*0120*/  LEA.HI R2, R3, R3, RZ, 0x4 ;  /* 0x0000000303027211 */ /* 0x000fc800078f20ff */
[----:B------:R-:W-:-:S04]  /*0130*/  LOP3.LUT R2, R2, 0xfffffff0, RZ, 0xc0, !PT ;  /* 0xfffffff002027812 */ /* 0x000fc800078ec0ff */
[----:B------:R-:W-:-:S05]  /*0140*/  IADD3 R11, R3, -R2, RZ ;  /* 0x80000002030b7210 */ /* 0x000fca0007ffe0ff */
[----:B--2---:R-:W-:-:S05]  /*0150*/  IMAD.WIDE R8, R11, 0x4, R8 ;  /* 0x000000040b087825 */ /* 0x004fca00078e0208 */
[----:B------:R-:W2:Y:S04]  /*0160*/  @!P0 LDG.E.EL R4, desc[UR4][R8.64] ;  /* 0x0000000408048981 */ /* 0x000ea8000c2e1900 */
[----:B------:R3:W2:Y:S01]  /*0170*/  @!P0 LDG.E.EL R5, desc[UR4][R8.64] ;  /* 0x0000000408058981 */ /* 0x0006a2000c2e1900 */
[----:B------:R-:W-:Y:S02]  /*0180*/  CS2R R6, SRZ ;  /* 0x0000000000067805 */ /* 0x000fe4000001ff00 */
[----:B------:R-:W-:Y:S01]  /*0190*/  CS2R R2, SRZ ;  /* 0x0000000000027805 */ /* 0x000fe2000001ff00 */
[----:B----4-:R-:W-:-:S04]  /*01a0*/  IMAD.WIDE R14, R11, 0x4, R14 ;  /* 0x000000040b0e7825 */ /* 0x010fc800078e020e */
[----:B-----5:R-:W-:Y:S01]  /*01b0*/  IMAD.WIDE R12, R0, 0x4, R12 ;  /* 0x00000004000c7825 */ /* 0x020fe200078e020c */
[----:B------:R-:W4:Y:S01]  /*01c0*/  @!P0 LDG.E.EL R7, desc[UR4][R14.64] ;  /* 0x000000040e078981 */ /* 0x000f22000c2e1900 */
[----:B---3--:R-:W-:Y:S02]  /*01d0*/  CS2R R8, SRZ ;  /* 0x0000000000087805 */ /* 0x008fe4000001ff00 */
[C---:B0-----:R-:W-:Y:S01]  /*01e0*/  IMAD.WIDE R16, R11.reuse, 0x4, R16 ;  /* 0x000000040b107825 */ /* 0x041fe200078e0210 */
[----:B------:R0:W3:Y:S03]  /*01f0*/  @!P0 LDG.E.EL R6, desc[UR4][R14.64] ;  /* 0x000000040e068981 */ /* 0x0000e6000c2e1900 */
[----:B-1----:R-:W-:Y:S01]  /*0200*/  IMAD.WIDE R18, R11, 0x4, R18 ;  /* 0x000000040b127825 */ /* 0x002fe200078e0212 */
[----:B------:R1:W4:Y:S01]  /*0210*/  @!P0 LDG.E.64 R2, desc[UR4][R12.64] ;  /* 0x000000040c028981 */ /* 0x000322000c1e1b00 */
[----:B------:R-:W-:-:S03]  /*0220*/  CS2R R10, SRZ ;  /* 0x00000000000a7805 */ /* 0x000fc6000001ff00 */
[----:B------:R-:W5:Y:S04]  /*0230*/  @!P0 LDG.E.EL R9, desc[UR4][R18.64] ;  /* 0x0000000412098981 */ /* 0x000f68000c2e1900 */
[----:B------:R-:W5:Y:S04]  /*0240*/  @!P0 LDG.E.EL R10, desc[UR4][R16.64] ;  /* 0x00000004100a8981 */ /* 0x000f68000c2e1900 */
[----:B------:R-:W3:Y:S04]  /*0250*/  @!P0 LDG.E.EL R11, desc[UR4][R16.64] ;  /* 0x00000004100b8981 */ /* 0x000ee8000c2e1900 */
[----:B------:R-:W3:Y:S01]  /*0260*/  @!P0 LDG.E.EL R8, desc[UR4][R18.64] ;  /* 0x0000000412088981 */ /* 0x000ee2000c2e1900 */
[----:B0-----:R-:W-:Y:S01]  /*0270*/  HFMA2.MMA R14, -RZ, RZ, 1.625, 0 ;  /* 0x3e800000ff0e7435 */ /* 0x001fe200000001ff */
[----:B--2---:R-:W-:Y:S01]  /*0280*/  FADD R4, R4, 9.9999997473787516356e-06 ;  /* 0x3727c5ac04047421 */ /* 0x004fe20000000000 */
[----:B------:R-:W-:-:S03]  /*0290*/  FADD R5, R5, 9.9999997473787516356e-06 ;  /* 0x3727c5ac05057421 */ /* 0x000fc60000000000 */
[----:B-1----:R-:W0:Y:S08]  /*02a0*/  MUFU.SQRT R12, R4 ;  /* 0x00000004000c7308 */ /* 0x002e300000002000 */
[----:B------:R1:W2:Y:S01]  /*02b0*/  MUFU.SQRT R13, R5 ;  /* 0x00000005000d7308 */ /* 0x0002a20000002000 */
[C---:B0-----:R-:W-:Y:S02]  /*02c0*/  FSETP.GT.AND P1, PT, R12.reuse, 8.50705917302346158658e+37, PT ;  /* 0x7e8000000c00780b */ /* 0x041fe40003f24000 */
[----:B------:R-:W-:Y:S01]  /*02d0*/  FSETP.GEU.AND P3, PT, R12, 1.175494350822287508e-38, PT ;  /* 0x008000000c00780b */ /* 0x000fe20003f6e000 */
[----:B-1----:R-:W0:Y:S01]  /*02e0*/  LDC.64 R4, c[0x0][0x238] ;  /* 0x00008e00ff047b82 */ /* 0x002e220000000a00 */
[----:B--2---:R-:W-:-:S02]  /*02f0*/  FSETP.GT.AND P2, PT, R13, 8.50705917302346158658e+37, PT ;  /* 0x7e8000000d00780b */ /* 0x004fc40003f44000 */
[----:B------:R-:W-:-:S07]  /*0300*/  FSETP.GEU.AND P4, PT, R13, 1.175494350822287508e-38, PT ;  /* 0x008000000d00780b */ /* 0x000fce0003f8e000 */
[----:B------:R-:W-:-:S04]  /*0310*/  @P1 FMUL R12, R12, 0.25 ;  /* 0x3e8000000c0c1820 */ /* 0x000fc80000400000 */
[----:B------:R-:W-:Y:S01]  /*0320*/  @!P3 FMUL R12, R12, 16777216 ;  /* 0x4b8000000c0cb820 */ /* 0x000fe20000400000 */
[----:B------:R-:W-:-:S04]  /*0330*/  @P2 FMUL R13, R13, 0.25 ;  /* 0x3e8000000d0d2820 */ /* 0x000fc80000400000 */
[----:B------:R-:W-:Y:S01]  /*0340*/  @!P4 FMUL R13, R13, 16777216 ;  /* 0x4b8000000d0dc820 */ /* 0x000fe20000400000 */
[----:B------:R-:W1:Y:S01]  /*0350*/  MUFU.RCP R12, R12 ;  /* 0x0000000c000c7308 */ /* 0x000e620000001000 */
[----:B------:R-:W-:-:S07]  /*0360*/  FSEL R15, R14, 1, P1 ;  /* 0x3f8000000e0f7808 */ /* 0x000fce0000800000 */
[----:B------:R-:W2:Y:S01]  /*0370*/  MUFU.RCP R13, R13 ;  /* 0x0000000d000d7308 */ /* 0x000ea20000001000 */
[----:B------:R-:W-:Y:S01]  /*0380*/  FSEL R14, R14, 1, P2 ;  /* 0x3f8000000e0e7808 */ /* 0x000fe20001000000 */
[----:B------:R-:W-:-:S04]  /*0390*/  @!P3 FMUL R15, R15, 16777216 ;  /* 0x4b8000000f0fb820 */ /* 0x000fc80000400000 */
[----:B------:R-:W-:Y:S01]  /*03a0*/  @!P4 FMUL R14, R14, 16777216 ;  /* 0x4b8000000e0ec820 */ /* 0x000fe20000400000 */
[----:B----4-:R-:W-:Y:S01]  /*03b0*/  FADD R2, -R7, R2 ;  /* 0x0000000207027221 */ /* 0x010fe20000000100 */
[----:B---3--:R-:W-:Y:S01]  /*03c0*/  FADD R3, -R6, R3 ;  /* 0x0000000306037221 */ /* 0x008fe20000000100 */
[----:B-1----:R-:W-:Y:S01]  /*03d0*/  FMUL R15, R12, R15 ;  /* 0x0000000f0c0f7220 */ /* 0x002fe20000400000 */
[----:B--2---:R-:W-:-:S03]  /*03e0*/  FMUL R14, R13, R14 ;  /* 0x0000000e0d0e7220 */ /* 0x004fc60000400000 */
[----:B------:R-:W-:Y:S01]  /*03f0*/  FMUL R2, R2, R15 ;  /* 0x0000000f02027220 */ /* 0x000fe20000400000 */
[----:B------:R-:W-:-:S03]  /*0400*/  FMUL R3, R3, R14 ;  /* 0x0000000e03037220 */ /* 0x000fc60000400000 */
[----:B-----5:R-:W-:Y:S01]  /*0410*/  FFMA R2, R2, R10, R9 ;  /* 0x0000000a02027223 */ /* 0x020fe20000000009 */
[----:B------:R-:W-:-:S04]  /*0420*/  FFMA R3, R3, R11, R8 ;  /* 0x0000000b03037223 */ /* 0x000fc80000000008 */
[----:B------:R-:W-:Y:S02]  /*0430*/  FSETP.GEU.AND P1, PT, R2, RZ, PT ;  /* 0x000000ff0200720b */ /* 0x000fe40003f2e000 */
[C---:B------:R-:W-:Y:S01]  /*0440*/  FSETP.GEU.AND P2, PT, R3.reuse, RZ, PT ;  /* 0x000000ff0300720b */ /* 0x040fe20003f4e000 */
[----:B0-----:R-:W-:Y:S01]  /*0450*/  IMAD.WIDE R4, R0, 0x4, R4 ;  /* 0x0000000400047825 */ /* 0x001fe200078e0204 */
[----:B------:R-:W-:Y:S02]  /*0460*/  FSEL R2, R2, RZ, P1 ;  /* 0x000000ff02027208 */ /* 0x000fe40000800000 */
[----:B------:R-:W-:Y:S01]  /*0470*/  FSEL R3, R3, RZ, P2 ;  /* 0x000000ff03037208 */ /* 0x000fe20001000000 */
[----:B------:R-:W-:Y:S08]  /*0480*/  @P0 EXIT ;  /* 0x000000000000094d */ /* 0x000ff00003800000 */
[----:B------:R-:W-:Y:S01]  /*0490*/  STG.E.64 desc[UR4][R4.64], R2 ;  /* 0x0000000204007986 */ /* 0x000fe2000c101b04 */
[----:B------:R-:W-:Y:S05]  /*04a0*/  EXIT ;  /* 0x000000000000794d */ /* 0x000fea0003800000 */
.L_x_0:
[----:B------:R-:W-:-:S00]  /*04b0*/  BRA `(.L_x_0) ;  /* 0xfffffffc00fc7947 */ /* 0x000fc0000383ffff */
[----:B------:R-:W-:-:S00]  /*04c0*/  NOP ;  /* 0x0000000000007918 */ /* 0x000fc00000000000 */
        /* <DEDUP_REMOVED lines=11> */
.L_x_1:


//--------------------- .nv.global.init           --------------------------
	.section	.nv.global.init,"aw",@progbits
.nv.global.init:
	.type		_$_str,@object
	.size		_$_str,(_$_str_$_2 - _$_str)
_$_str:
        /*0000*/ 	.byte	0x5f, 0x5f, 0x43, 0x55, 0x44, 0x41, 0x5f, 0x46, 0x54, 0x5a, 0x00
	.type		_$_str_$_2,@object
	.size		_$_str_$_2,(.L_1 - _$_str_$_2)
_$_str_$_2:
        /*000b*/ 	.byte	0x5f, 0x5f, 0x43, 0x55, 0x44, 0x41, 0x5f, 0x50, 0x52, 0x45, 0x43, 0x5f, 0x53, 0x51, 0x52, 0x54
        /*001b*/ 	.byte	0x00
.L_1:


//--------------------- .nv.constant0.triton_poi_fused__native_batch_norm_legit_no_training_relu_1 --------------------------
	.section	.nv.constant0.triton_poi_fused__native_batch_norm_legit_no_training_relu_1,"a",@progbits
	.sectionflags	@""
	.align	4
.nv.constant0.triton_poi_fused__native_batch_norm_legit_no_training_relu_1:
	.zero		580
